//
// Generated by NVIDIA NVVM Compiler
//
// Compiler Build ID: CL-36424714
// Cuda compilation tools, release 13.0, V13.0.88
// Based on NVVM 20.0.0
//

.version 9.0
.target sm_100
.address_size 64

	// .globl	_Z6kernelv
.extern .func  (.param .b32 func_retval0) vprintf
(
	.param .b64 vprintf_param_0,
	.param .b64 vprintf_param_1
)
;
.global .align 1 .b8 $str[79] = {37, 51, 100, 32, 124, 32, 98, 108, 111, 99, 107, 58, 32, 37, 100, 47, 37, 100, 32, 37, 100, 47, 37, 100, 32, 37, 100, 47, 37, 100, 32, 61, 32, 37, 51, 100, 47, 37, 51, 100, 44, 32, 116, 104, 114, 101, 97, 100, 58, 32, 37, 100, 47, 37, 100, 32, 37, 100, 47, 37, 100, 32, 37, 100, 47, 37, 100, 32, 61, 32, 37, 51, 100, 47, 37, 51, 100, 10};

.visible .entry _Z6kernelv()
{
	.local .align 8 .b8 	__local_depot0[72];
	.reg .b64 	%SP;
	.reg .b64 	%SPL;
	.reg .b32 	%r<25>;
	.reg .b64 	%rd<5>;

	mov.u64 	%SPL, __local_depot0;
	cvta.local.u64 	%SP, %SPL;
	add.u64 	%rd1, %SP, 0;
	add.u64 	%rd2, %SPL, 0;
	mov.u32 	%r1, %ctaid.x;
	mov.u32 	%r2, %ctaid.y;
	mov.u32 	%r3, %nctaid.x;
	mov.u32 	%r4, %ctaid.z;
	mov.u32 	%r5, %nctaid.y;
	mad.lo.s32 	%r6, %r4, %r5, %r2;
	mad.lo.s32 	%r7, %r6, %r3, %r1;
	mov.u32 	%r8, %tid.x;
	mov.u32 	%r9, %tid.y;
	mov.u32 	%r10, %ntid.x;
	mov.u32 	%r11, %tid.z;
	add.s32 	%r12, %r11, %r8;
	mad.lo.s32 	%r13, %r9, %r10, %r12;
	mov.u32 	%r14, %ntid.y;
	mul.lo.s32 	%r15, %r10, %r14;
	and.b32  	%r16, %r13, %r15;
	mov.u32 	%r17, %ntid.z;
	mul.lo.s32 	%r18, %r15, %r17;
	mad.lo.s32 	%r19, %r18, %r7, %r16;
	mov.u32 	%r20, %nctaid.z;
	mul.lo.s32 	%r21, %r3, %r5;
	mul.lo.s32 	%r22, %r21, %r20;
	st.local.v2.u32 	[%rd2], {%r19, %r1};
	st.local.v2.u32 	[%rd2+8], {%r3, %r2};
	st.local.v2.u32 	[%rd2+16], {%r5, %r4};
	st.local.v2.u32 	[%rd2+24], {%r20, %r7};
	st.local.v2.u32 	[%rd2+32], {%r22, %r8};
	st.local.v2.u32 	[%rd2+40], {%r10, %r9};
	st.local.v2.u32 	[%rd2+48], {%r14, %r11};
	st.local.v2.u32 	[%rd2+56], {%r17, %r16};
	st.local.u32 	[%rd2+64], %r18;
	mov.u64 	%rd3, $str;
	cvta.global.u64 	%rd4, %rd3;
	{ // callseq 0, 0
	.param .b64 param0;
	st.param.b64 	[param0], %rd4;
	.param .b64 param1;
	st.param.b64 	[param1], %rd1;
	.param .b32 retval0;
	call.uni (retval0), 
	vprintf, 
	(
	param0, 
	param1
	);
	ld.param.b32 	%r23, [retval0];
	} // callseq 0
	ret;

}


// ===== COMPILED SASS (sm_100) =====

	.target	sm_100

	.elftype	@"ET_EXEC"


//--------------------- .note.nv.tkinfo           --------------------------
	.section	.note.nv.tkinfo,"",@"SHT_NOTE"
	.sectionflags	@"SHF_NOTE_NV_TKINFO"
	.tkinfo
        /*0018*/ 	.word	0x00000002
        /*0030*/ 	.string	""
        /*0030*/ 	.string	"ptxas"
        /*0030*/ 	.string	"Cuda compilation tools, release 13.0, V13.0.88"
        /*0030*/ 	.string	"Build cuda_13.0.r13.0/compiler.36424714_0"
        /*0030*/ 	.string	"-arch sm_100 -m 64 "



//--------------------- .note.nv.cuinfo           --------------------------
	.section	.note.nv.cuinfo,"",@"SHT_NOTE"
	.sectionflags	@"SHF_NOTE_NV_CUINFO"
        /*0018*/ 	.short	0x0002
        /*001a*/ 	.short	0x0064
        /*001c*/ 	.short	0x0082
	.zero		2


//--------------------- .nv.info                  --------------------------
	.section	.nv.info,"",@"SHT_CUDA_INFO"
	.align	4


	//----- nvinfo : EIATTR_REGCOUNT
	.align		4
        /*0000*/ 	.byte	0x04, 0x2f
        /*0002*/ 	.short	(.L_2 - .L_1)
	.align		4
.L_1:
        /*0004*/ 	.word	index@(_Z6kernelv)
        /*0008*/ 	.word	0x00000018


	//----- nvinfo : EIATTR_FRAME_SIZE
	.align		4
.L_2:
        /*000c*/ 	.byte	0x04, 0x11
        /*000e*/ 	.short	(.L_4 - .L_3)
	.align		4
.L_3:
        /*0010*/ 	.word	index@(_Z6kernelv)
        /*0014*/ 	.word	0x00000048


	//----- nvinfo : EIATTR_MIN_STACK_SIZE
	.align		4
.L_4:
        /*0018*/ 	.byte	0x04, 0x12
        /*001a*/ 	.short	(.L_6 - .L_5)
	.align		4
.L_5:
        /*001c*/ 	.word	index@(_Z6kernelv)
        /*0020*/ 	.word	0x00000048
.L_6:


//--------------------- .nv.compat                --------------------------
	.section	.nv.compat,"",@"SHT_CUDA_COMPAT_INFO"
	.align	4
        /*0000*/ 	.byte	0x02, 0x09, 0x00, 0x00, 0x02, 0x02, 0x01, 0x00, 0x02, 0x05, 0x05, 0x00, 0x03, 0x07, 0x01, 0x01
        /*0010*/ 	.byte	0x02, 0x03, 0x00, 0x00, 0x02, 0x06, 0x01, 0x00, 0x04, 0x0b, 0x08, 0x00, 0x09, 0x00, 0x00, 0x00
        /*0020*/ 	.byte	0x00, 0x00, 0x00, 0x00


//--------------------- .nv.info._Z6kernelv       --------------------------
	.section	.nv.info._Z6kernelv,"",@"SHT_CUDA_INFO"
	.sectionflags	@""
	.align	4


	//----- nvinfo : EIATTR_CUDA_API_VERSION
	.align		4
        /*0000*/ 	.byte	0x04, 0x37
        /*0002*/ 	.short	(.L_8 - .L_7)
.L_7:
        /*0004*/ 	.word	0x00000082


	//----- nvinfo : EIATTR_SPARSE_MMA_MASK
	.align		4
.L_8:
        /*0008*/ 	.byte	0x03, 0x50
        /*000a*/ 	.short	0x0000


	//----- nvinfo : EIATTR_MAXREG_COUNT
	.align		4
        /*000c*/ 	.byte	0x03, 0x1b
        /*000e*/ 	.short	0x00ff


	//----- nvinfo : EIATTR_EXTERNS
	.align		4
        /*0010*/ 	.byte	0x04, 0x0f
        /*0012*/ 	.short	(.L_10 - .L_9)


	//   ....[0]....
	.align		4
.L_9:
        /*0014*/ 	.word	index@(vprintf)


	//----- nvinfo : EIATTR_MERCURY_ISA_VERSION
	.align		4
.L_10:
        /*0018*/ 	.byte	0x03, 0x5f
        /*001a*/ 	.short	0x0101


	//----- nvinfo : EIATTR_VRC_CTA_INIT_COUNT
	.align		4
        /*001c*/ 	.byte	0x02, 0x4a
	.zero		1
	.zero		1


	//----- nvinfo : EIATTR_SYSCALL_OFFSETS
	.align		4
        /*0020*/ 	.byte	0x04, 0x46
        /*0022*/ 	.short	(.L_12 - .L_11)


	//   ....[0]....
.L_11:
        /*0024*/ 	.word	0x000002b0


	//----- nvinfo : EIATTR_EXIT_INSTR_OFFSETS
	.align		4
.L_12:
        /*0028*/ 	.byte	0x04, 0x1c
        /*002a*/ 	.short	(.L_14 - .L_13)


	//   ....[0]....
.L_13:
        /*002c*/ 	.word	0x000002c0


	//----- nvinfo : EIATTR_SW_WAR
	.align		4
.L_14:
        /*0030*/ 	.byte	0x04, 0x36
        /*0032*/ 	.short	(.L_16 - .L_15)
.L_15:
        /*0034*/ 	.word	0x00000008
.L_16:


//--------------------- .nv.callgraph             --------------------------
	.section	.nv.callgraph,"",@"SHT_CUDA_CALLGRAPH"
	.align	4
	.sectionentsize	8
	.align		4
        /*0000*/ 	.word	0x00000000
	.align		4
        /*0004*/ 	.word	0xffffffff
	.align		4
        /*0008*/ 	.word	index@(_Z6kernelv)
	.align		4
        /*000c*/ 	.word	index@(vprintf)
	.align		4
        /*0010*/ 	.word	0x00000000
	.align		4
        /*0014*/ 	.word	0xfffffffe
	.align		4
        /*0018*/ 	.word	0x00000000
	.align		4
        /*001c*/ 	.word	0xfffffffd
	.align		4
        /*0020*/ 	.word	0x00000000
	.align		4
        /*0024*/ 	.word	0xfffffffc


//--------------------- .nv.constant4             --------------------------
	.section	.nv.constant4,"a",@progbits
	.align	8
	.align		8
.nv.constant4:
        /*0000*/ 	.dword	vprintf
	.align		8
        /*0008*/ 	.dword	$str


//--------------------- .text._Z6kernelv          --------------------------
	.section	.text._Z6kernelv,"ax",@progbits
	.align	128
        .global         _Z6kernelv
        .type           _Z6kernelv,@function
        .size           _Z6kernelv,(.L_x_2 - _Z6kernelv)
        .other          _Z6kernelv,@"STO_CUDA_ENTRY STV_DEFAULT"
_Z6kernelv:
.text._Z6kernelv:
[----:B------:R-:W0:Y:S01]  /*0000*/  LDC R1, c[0x0][0x37c] ;  /* 0x0000df00ff017b82 */ /* 0x000e220000000800 */
[----:B------:R-:W1:Y:S01]  /*0010*/  S2R R3, SR_TID.X ;  /* 0x0000000000037919 */ /* 0x000e620000002100 */
[----:B------:R-:W2:Y:S06]  /*0020*/  LDCU UR5, c[0x0][0x2fc] ;  /* 0x00005f80ff0577ac */ /* 0x000eac0008000800 */
[----:B------:R-:W3:Y:S01]  /*0030*/  LDC R6, c[0x0][0x370] ;  /* 0x0000dc00ff067b82 */ /* 0x000ee20000000800 */
[----:B0-----:R-:W-:Y:S01]  /*0040*/  IADD3 R1, PT, PT, R1, -0x48, RZ ;  /* 0xffffffb801017810 */ /* 0x001fe20007ffe0ff */
[----:B------:R-:W1:Y:S01]  /*0050*/  S2R R15, SR_TID.Z ;  /* 0x00000000000f7919 */ /* 0x000e620000002300 */
[----:B------:R-:W0:Y:S01]  /*0060*/  LDCU UR4, c[0x0][0x2f8] ;  /* 0x00005f00ff0477ac */ /* 0x000e220008000800 */
[----:B------:R-:W4:Y:S01]  /*0070*/  S2R R13, SR_TID.Y ;  /* 0x00000000000d7919 */ /* 0x000f220000002200 */
[----:B------:R-:W5:Y:S03]  /*0080*/  LDCU.64 UR6, c[0x4][0x8] ;  /* 0x01000100ff0677ac */ /* 0x000f660008000a00 */
[----:B------:R-:W3:Y:S01]  /*0090*/  LDC R10, c[0x0][0x374] ;  /* 0x0000dd00ff0a7b82 */ /* 0x000ee20000000800 */
[----:B------:R-:W2:Y:S01]  /*00a0*/  S2R R7, SR_CTAID.Y ;  /* 0x0000000000077919 */ /* 0x000ea20000002600 */
[----:B------:R-:W2:Y:S06]  /*00b0*/  S2R R11, SR_CTAID.Z ;  /* 0x00000000000b7919 */ /* 0x000eac0000002700 */
[----:B------:R-:W4:Y:S01]  /*00c0*/  LDC R12, c[0x0][0x360] ;  /* 0x0000d800ff0c7b82 */ /* 0x000f220000000800 */
[----:B------:R-:W0:Y:S07]  /*00d0*/  S2R R9, SR_CTAID.X ;  /* 0x0000000000097919 */ /* 0x000e2e0000002500 */
[----:B------:R-:W0:Y:S01]  /*00e0*/  LDC R14, c[0x0][0x364] ;  /* 0x0000d900ff0e7b82 */ /* 0x000e220000000800 */
[----:B-----5:R-:W-:-:S07]  /*00f0*/  MOV R4, UR6 ;  /* 0x0000000600047c02 */ /* 0x020fce0008000f00 */
[----:B------:R-:W5:Y:S01]  /*0100*/  LDC R16, c[0x0][0x368] ;  /* 0x0000da00ff107b82 */ /* 0x000f620000000800 */
[----:B---3--:R-:W-:Y:S01]  /*0110*/  IMAD R5, R6, R10, RZ ;  /* 0x0000000a06057224 */ /* 0x008fe200078e02ff */
[----:B-1----:R-:W-:-:S06]  /*0120*/  IADD3 R0, PT, PT, R3, R15, RZ ;  /* 0x0000000f03007210 */ /* 0x002fcc0007ffe0ff */
[----:B------:R-:W1:Y:S01]  /*0130*/  LDC R18, c[0x0][0x378] ;  /* 0x0000de00ff127b82 */ /* 0x000e620000000800 */
[----:B----4-:R-:W-:Y:S01]  /*0140*/  IMAD R17, R13, R12, R0 ;  /* 0x0000000c0d117224 */ /* 0x010fe200078e0200 */
[----:B------:R-:W-:Y:S01]  /*0150*/  STL.64 [R1+0x28], R12 ;  /* 0x0000280c01007387 */ /* 0x000fe20000100a00 */
[----:B--2---:R-:W-:-:S03]  /*0160*/  IMAD R0, R11, R10, R7 ;  /* 0x0000000a0b007224 */ /* 0x004fc600078e0207 */
[----:B------:R2:W-:Y:S01]  /*0170*/  STL.64 [R1+0x10], R10 ;  /* 0x0000100a01007387 */ /* 0x0005e20000100a00 */
[----:B0-----:R-:W-:Y:S02]  /*0180*/  IMAD R2, R12, R14, RZ ;  /* 0x0000000e0c027224 */ /* 0x001fe400078e02ff */
[----:B------:R-:W-:Y:S01]  /*0190*/  IMAD R19, R0, R6, R9 ;  /* 0x0000000600137224 */ /* 0x000fe200078e0209 */
[----:B------:R-:W-:Y:S02]  /*01a0*/  STL.64 [R1+0x30], R14 ;  /* 0x0000300e01007387 */ /* 0x000fe40000100a00 */
[----:B------:R-:W-:Y:S02]  /*01b0*/  LOP3.LUT R17, R17, R2, RZ, 0xc0, !PT ;  /* 0x0000000211117212 */ /* 0x000fe400078ec0ff */
[----:B------:R0:W-:Y:S01]  /*01c0*/  STL.64 [R1+0x8], R6 ;  /* 0x0000080601007387 */ /* 0x0001e20000100a00 */
[----:B-----5:R-:W-:Y:S01]  /*01d0*/  IMAD R0, R2, R16, RZ ;  /* 0x0000001002007224 */ /* 0x020fe200078e02ff */
[----:B--2---:R-:W-:-:S03]  /*01e0*/  MOV R10, 0x0 ;  /* 0x00000000000a7802 */ /* 0x004fc60000000f00 */
[----:B------:R-:W-:Y:S01]  /*01f0*/  IMAD R8, R19, R0, R17 ;  /* 0x0000000013087224 */ /* 0x000fe200078e0211 */
[----:B------:R2:W-:Y:S01]  /*0200*/  STL.64 [R1+0x38], R16 ;  /* 0x0000381001007387 */ /* 0x0005e20000100a00 */
[----:B-1----:R-:W-:-:S03]  /*0210*/  IMAD R2, R5, R18, RZ ;  /* 0x0000001205027224 */ /* 0x002fc600078e02ff */
[----:B------:R2:W-:Y:S01]  /*0220*/  STL.64 [R1+0x18], R18 ;  /* 0x0000181201007387 */ /* 0x0005e20000100a00 */
[----:B------:R-:W1:Y:S01]  /*0230*/  LDC.64 R10, c[0x4][R10] ;  /* 0x010000000a0a7b82 */ /* 0x000e620000000a00 */
[----:B0-----:R-:W-:Y:S02]  /*0240*/  IADD3 R6, P0, PT, R1, UR4, RZ ;  /* 0x0000000401067c10 */ /* 0x001fe4000ff1e0ff */
[----:B------:R2:W-:Y:S01]  /*0250*/  STL [R1+0x40], R0 ;  /* 0x0000400001007387 */ /* 0x0005e20000100800 */
[----:B------:R-:W-:Y:S02]  /*0260*/  MOV R5, UR7 ;  /* 0x0000000700057c02 */ /* 0x000fe40008000f00 */
[----:B------:R-:W-:Y:S01]  /*0270*/  IADD3.X R7, PT, PT, RZ, UR5, RZ, P0, !PT ;  /* 0x00000005ff077c10 */ /* 0x000fe200087fe4ff */
[----:B------:R2:W-:Y:S04]  /*0280*/  STL.64 [R1+0x20], R2 ;  /* 0x0000200201007387 */ /* 0x0005e80000100a00 */
[----:B------:R2:W-:Y:S03]  /*0290*/  STL.64 [R1], R8 ;  /* 0x0000000801007387 */ /* 0x0005e60000100a00 */
[----:B------:R-:W-:-:S07]  /*02a0*/  LEPC R20, `(.L_x_0) ;  /* 0x000000001014794e */ /* 0x000fce0000000000 */
[----:B-12---:R-:W-:Y:S05]  /*02b0*/  CALL.ABS.NOINC R10 ;  /* 0x000000000a007343 */ /* 0x006fea0003c00000 */
.L_x_0:
[----:B------:R-:W-:Y:S05]  /*02c0*/  EXIT ;  /* 0x000000000000794d */ /* 0x000fea0003800000 */
.L_x_1:
[----:B------:R-:W-:-:S00]  /*02d0*/  BRA `(.L_x_1) ;  /* 0xfffffffc00fc7947 */ /* 0x000fc0000383ffff */
[----:B------:R-:W-:-:S00]  /*02e0*/  NOP ;  /* 0x0000000000007918 */ /* 0x000fc00000000000 */
        /* <DEDUP_REMOVED lines=9> */
.L_x_2:


//--------------------- .nv.global.init           --------------------------
	.section	.nv.global.init,"aw",@progbits
.nv.global.init:
	.type		$str,@object
	.size		$str,(.L_0 - $str)
$str:
        /*0000*/ 	.byte	0x25, 0x33, 0x64, 0x20, 0x7c, 0x20, 0x62, 0x6c, 0x6f, 0x63, 0x6b, 0x3a, 0x20, 0x25, 0x64, 0x2f
        /*0010*/ 	.byte	0x25, 0x64, 0x20, 0x25, 0x64, 0x2f, 0x25, 0x64, 0x20, 0x25, 0x64, 0x2f, 0x25, 0x64, 0x20, 0x3d
        /*0020*/ 	.byte	0x20, 0x25, 0x33, 0x64, 0x2f, 0x25, 0x33, 0x64, 0x2c, 0x20, 0x74, 0x68, 0x72, 0x65, 0x61, 0x64
        /*0030*/ 	.byte	0x3a, 0x20, 0x25, 0x64, 0x2f, 0x25, 0x64, 0x20, 0x25, 0x64, 0x2f, 0x25, 0x64, 0x20, 0x25, 0x64
        /*0040*/ 	.byte	0x2f, 0x25, 0x64, 0x20, 0x3d, 0x20, 0x25, 0x33, 0x64, 0x2f, 0x25, 0x33, 0x64, 0x0a, 0x00
.L_0:


//--------------------- .nv.shared.reserved.0     --------------------------
	.section	.nv.shared.reserved.0,"aw",@nobits
	.weak		__nv_reservedSMEM_offset_0_alias
	.size		__nv_reservedSMEM_offset_0_alias, 0, 64
	.other		__nv_reservedSMEM_offset_0_alias,@"STO_CUDA_RESERVED_SHARED STV_DEFAULT"
__nv_reservedSMEM_offset_0_alias:
	.zero		0
	.zero		64


//--------------------- .nv.constant0._Z6kernelv  --------------------------
	.section	.nv.constant0._Z6kernelv,"a",@progbits
	.sectionflags	@""
	.align	4
.nv.constant0._Z6kernelv:
	.zero		896


//--------------------- SYMBOLS --------------------------

	.type		.nv.reservedSmem.offset0,@object
	.size		.nv.reservedSmem.offset0,0x4
	.type		vprintf,@function
